//
// Generated by NVIDIA NVVM Compiler
//
// Compiler Build ID: CL-36424714
// Cuda compilation tools, release 13.0, V13.0.88
// Based on NVVM 20.0.0
//

.version 9.0
.target sm_100
.address_size 64

	// .globl	_Z11kernel_initPKimPm
// _ZZ10kernel_accPKmmPmS1_E1a has been demoted

.visible .entry _Z11kernel_initPKimPm(
	.param .u64 .ptr .align 1 _Z11kernel_initPKimPm_param_0,
	.param .u64 _Z11kernel_initPKimPm_param_1,
	.param .u64 .ptr .align 1 _Z11kernel_initPKimPm_param_2
)
{
	.reg .pred 	%p<3>;
	.reg .b32 	%r<6>;
	.reg .b64 	%rd<12>;

	ld.param.u64 	%rd2, [_Z11kernel_initPKimPm_param_0];
	ld.param.u64 	%rd4, [_Z11kernel_initPKimPm_param_1];
	ld.param.u64 	%rd3, [_Z11kernel_initPKimPm_param_2];
	mov.u32 	%r1, %ctaid.x;
	mov.u32 	%r2, %ntid.x;
	mov.u32 	%r3, %tid.x;
	mad.lo.s32 	%r4, %r1, %r2, %r3;
	cvt.u64.u32 	%rd1, %r4;
	setp.le.u64 	%p1, %rd4, %rd1;
	@%p1 bra 	$L__BB0_2;
	cvta.to.global.u64 	%rd5, %rd2;
	cvta.to.global.u64 	%rd6, %rd3;
	shl.b64 	%rd7, %rd1, 2;
	add.s64 	%rd8, %rd5, %rd7;
	ld.global.u32 	%r5, [%rd8];
	setp.ne.s32 	%p2, %r5, 0;
	selp.u64 	%rd9, 1, 0, %p2;
	shl.b64 	%rd10, %rd1, 3;
	add.s64 	%rd11, %rd6, %rd10;
	st.global.u64 	[%rd11], %rd9;
$L__BB0_2:
	ret;

}
	// .globl	_Z10kernel_accPKmmPmS1_
.visible .entry _Z10kernel_accPKmmPmS1_(
	.param .u64 .ptr .align 1 _Z10kernel_accPKmmPmS1__param_0,
	.param .u64 _Z10kernel_accPKmmPmS1__param_1,
	.param .u64 .ptr .align 1 _Z10kernel_accPKmmPmS1__param_2,
	.param .u64 .ptr .align 1 _Z10kernel_accPKmmPmS1__param_3
)
{
	.reg .pred 	%p<14>;
	.reg .b32 	%r<89>;
	.reg .b64 	%rd<95>;
	// demoted variable
	.shared .align 8 .b8 _ZZ10kernel_accPKmmPmS1_E1a[8192];
	ld.param.u64 	%rd16, [_Z10kernel_accPKmmPmS1__param_0];
	ld.param.u64 	%rd17, [_Z10kernel_accPKmmPmS1__param_1];
	ld.param.u64 	%rd18, [_Z10kernel_accPKmmPmS1__param_2];
	ld.param.u64 	%rd19, [_Z10kernel_accPKmmPmS1__param_3];
	mov.u32 	%r5, %tid.x;
	cvt.u64.u32 	%rd1, %r5;
	mov.u32 	%r1, %ctaid.x;
	mov.u32 	%r2, %ntid.x;
	mul.lo.s32 	%r6, %r1, %r2;
	cvt.u64.u32 	%rd21, %r6;
	add.s64 	%rd2, %rd21, %rd1;
	setp.ge.u64 	%p1, %rd2, %rd17;
	mov.b64 	%rd94, 0;
	@%p1 bra 	$L__BB1_2;
	cvta.to.global.u64 	%rd22, %rd16;
	shl.b64 	%rd23, %rd2, 3;
	add.s64 	%rd24, %rd22, %rd23;
	ld.global.u64 	%rd94, [%rd24];
$L__BB1_2:
	cvt.u32.u64 	%r7, %rd1;
	shl.b32 	%r8, %r7, 3;
	mov.u32 	%r9, _ZZ10kernel_accPKmmPmS1_E1a;
	add.s32 	%r3, %r9, %r8;
	st.shared.u64 	[%r3], %rd94;
	bar.sync 	0;
	shl.b64 	%rd5, %rd1, 1;
	setp.gt.u32 	%p2, %r7, 511;
	@%p2 bra 	$L__BB1_4;
	add.s32 	%r12, %r3, %r8;
	ld.shared.u64 	%rd25, [%r12];
	ld.shared.u64 	%rd26, [%r12+8];
	add.s64 	%rd27, %rd26, %rd25;
	st.shared.u64 	[%r12+8], %rd27;
$L__BB1_4:
	setp.gt.u32 	%p3, %r7, 511;
	and.b64  	%rd28, %rd5, 2;
	shr.u64 	%rd29, %rd28, 1;
	xor.b64  	%rd30, %rd5, %rd29;
	xor.b64  	%rd6, %rd30, %rd28;
	bar.sync 	0;
	@%p3 bra 	$L__BB1_6;
	cvt.u32.u64 	%r14, %rd6;
	shl.b32 	%r15, %r14, 3;
	or.b32  	%r16, %r15, 8;
	add.s32 	%r18, %r9, %r16;
	ld.shared.u64 	%rd31, [%r18];
	or.b32  	%r19, %r15, 16;
	add.s32 	%r20, %r9, %r19;
	ld.shared.u64 	%rd32, [%r20];
	add.s64 	%rd33, %rd32, %rd31;
	st.shared.u64 	[%r20], %rd33;
$L__BB1_6:
	setp.gt.u32 	%p4, %r7, 511;
	and.b64  	%rd34, %rd5, 4;
	shr.u64 	%rd35, %rd34, 1;
	xor.b64  	%rd36, %rd6, %rd35;
	xor.b64  	%rd7, %rd36, %rd34;
	bar.sync 	0;
	@%p4 bra 	$L__BB1_8;
	cvt.u32.u64 	%r22, %rd7;
	shl.b32 	%r23, %r22, 3;
	or.b32  	%r24, %r23, 24;
	add.s32 	%r26, %r9, %r24;
	ld.shared.u64 	%rd37, [%r26];
	or.b32  	%r27, %r23, 32;
	add.s32 	%r28, %r9, %r27;
	ld.shared.u64 	%rd38, [%r28];
	add.s64 	%rd39, %rd38, %rd37;
	st.shared.u64 	[%r28], %rd39;
$L__BB1_8:
	setp.gt.u32 	%p5, %r7, 511;
	and.b64  	%rd40, %rd5, 8;
	shr.u64 	%rd41, %rd40, 1;
	xor.b64  	%rd42, %rd7, %rd41;
	xor.b64  	%rd8, %rd42, %rd40;
	bar.sync 	0;
	@%p5 bra 	$L__BB1_10;
	cvt.u32.u64 	%r30, %rd8;
	shl.b32 	%r31, %r30, 3;
	or.b32  	%r32, %r31, 56;
	add.s32 	%r34, %r9, %r32;
	ld.shared.u64 	%rd43, [%r34];
	or.b32  	%r35, %r31, 64;
	add.s32 	%r36, %r9, %r35;
	ld.shared.u64 	%rd44, [%r36];
	add.s64 	%rd45, %rd44, %rd43;
	st.shared.u64 	[%r36], %rd45;
$L__BB1_10:
	setp.gt.u32 	%p6, %r7, 511;
	and.b64  	%rd46, %rd5, 16;
	shr.u64 	%rd47, %rd46, 1;
	xor.b64  	%rd48, %rd8, %rd47;
	xor.b64  	%rd9, %rd48, %rd46;
	bar.sync 	0;
	@%p6 bra 	$L__BB1_12;
	cvt.u32.u64 	%r38, %rd9;
	shl.b32 	%r39, %r38, 3;
	or.b32  	%r40, %r39, 120;
	add.s32 	%r42, %r9, %r40;
	ld.shared.u64 	%rd49, [%r42];
	or.b32  	%r43, %r39, 128;
	add.s32 	%r44, %r9, %r43;
	ld.shared.u64 	%rd50, [%r44];
	add.s64 	%rd51, %rd50, %rd49;
	st.shared.u64 	[%r44], %rd51;
$L__BB1_12:
	setp.gt.u32 	%p7, %r7, 511;
	and.b64  	%rd52, %rd5, 32;
	shr.u64 	%rd53, %rd52, 1;
	xor.b64  	%rd54, %rd9, %rd53;
	xor.b64  	%rd10, %rd54, %rd52;
	bar.sync 	0;
	@%p7 bra 	$L__BB1_14;
	cvt.u32.u64 	%r46, %rd10;
	shl.b32 	%r47, %r46, 3;
	or.b32  	%r48, %r47, 248;
	add.s32 	%r50, %r9, %r48;
	ld.shared.u64 	%rd55, [%r50];
	or.b32  	%r51, %r47, 256;
	add.s32 	%r52, %r9, %r51;
	ld.shared.u64 	%rd56, [%r52];
	add.s64 	%rd57, %rd56, %rd55;
	st.shared.u64 	[%r52], %rd57;
$L__BB1_14:
	setp.gt.u32 	%p8, %r7, 511;
	and.b64  	%rd58, %rd5, 64;
	shr.u64 	%rd59, %rd58, 1;
	xor.b64  	%rd60, %rd10, %rd59;
	xor.b64  	%rd11, %rd60, %rd58;
	bar.sync 	0;
	@%p8 bra 	$L__BB1_16;
	cvt.u32.u64 	%r54, %rd11;
	shl.b32 	%r55, %r54, 3;
	or.b32  	%r56, %r55, 504;
	add.s32 	%r58, %r9, %r56;
	ld.shared.u64 	%rd61, [%r58];
	or.b32  	%r59, %r55, 512;
	add.s32 	%r60, %r9, %r59;
	ld.shared.u64 	%rd62, [%r60];
	add.s64 	%rd63, %rd62, %rd61;
	st.shared.u64 	[%r60], %rd63;
$L__BB1_16:
	setp.gt.u32 	%p9, %r7, 511;
	and.b64  	%rd64, %rd5, 128;
	shr.u64 	%rd65, %rd64, 1;
	xor.b64  	%rd66, %rd11, %rd65;
	xor.b64  	%rd12, %rd66, %rd64;
	bar.sync 	0;
	@%p9 bra 	$L__BB1_18;
	cvt.u32.u64 	%r62, %rd12;
	shl.b32 	%r63, %r62, 3;
	or.b32  	%r64, %r63, 1016;
	add.s32 	%r66, %r9, %r64;
	ld.shared.u64 	%rd67, [%r66];
	or.b32  	%r67, %r63, 1024;
	add.s32 	%r68, %r9, %r67;
	ld.shared.u64 	%rd68, [%r68];
	add.s64 	%rd69, %rd68, %rd67;
	st.shared.u64 	[%r68], %rd69;
$L__BB1_18:
	setp.gt.u32 	%p10, %r7, 511;
	and.b64  	%rd70, %rd5, 256;
	shr.u64 	%rd71, %rd70, 1;
	xor.b64  	%rd72, %rd12, %rd71;
	xor.b64  	%rd13, %rd72, %rd70;
	bar.sync 	0;
	@%p10 bra 	$L__BB1_20;
	cvt.u32.u64 	%r70, %rd13;
	shl.b32 	%r71, %r70, 3;
	or.b32  	%r72, %r71, 2040;
	add.s32 	%r74, %r9, %r72;
	ld.shared.u64 	%rd73, [%r74];
	or.b32  	%r75, %r71, 2048;
	add.s32 	%r76, %r9, %r75;
	ld.shared.u64 	%rd74, [%r76];
	add.s64 	%rd75, %rd74, %rd73;
	st.shared.u64 	[%r76], %rd75;
$L__BB1_20:
	setp.gt.u32 	%p11, %r7, 511;
	and.b64  	%rd76, %rd5, 512;
	shr.u64 	%rd77, %rd76, 1;
	xor.b64  	%rd78, %rd13, %rd77;
	xor.b64  	%rd14, %rd78, %rd76;
	bar.sync 	0;
	@%p11 bra 	$L__BB1_22;
	cvt.u32.u64 	%r78, %rd14;
	shl.b32 	%r79, %r78, 3;
	or.b32  	%r80, %r79, 4088;
	add.s32 	%r82, %r9, %r80;
	ld.shared.u64 	%rd79, [%r82];
	or.b32  	%r83, %r79, 4096;
	add.s32 	%r84, %r9, %r83;
	ld.shared.u64 	%rd80, [%r84];
	add.s64 	%rd81, %rd80, %rd79;
	st.shared.u64 	[%r84], %rd81;
$L__BB1_22:
	setp.ge.u64 	%p12, %rd2, %rd17;
	and.b64  	%rd82, %rd5, 1024;
	shr.u64 	%rd83, %rd82, 1;
	xor.b64  	%rd84, %rd14, %rd83;
	xor.b64  	%rd15, %rd84, %rd82;
	bar.sync 	0;
	cvt.u32.u64 	%r85, %rd15;
	shl.b32 	%r86, %r85, 3;
	add.s32 	%r4, %r9, %r86;
	@%p12 bra 	$L__BB1_24;
	ld.shared.u64 	%rd85, [%r4];
	cvta.to.global.u64 	%rd86, %rd18;
	shl.b64 	%rd87, %rd2, 3;
	add.s64 	%rd88, %rd86, %rd87;
	st.global.u64 	[%rd88], %rd85;
$L__BB1_24:
	add.s32 	%r88, %r2, -1;
	cvt.u64.u32 	%rd89, %r88;
	setp.ne.s64 	%p13, %rd15, %rd89;
	@%p13 bra 	$L__BB1_26;
	ld.shared.u64 	%rd90, [%r4];
	cvta.to.global.u64 	%rd91, %rd19;
	mul.wide.u32 	%rd92, %r1, 8;
	add.s64 	%rd93, %rd91, %rd92;
	st.global.u64 	[%rd93], %rd90;
$L__BB1_26:
	ret;

}
	// .globl	_Z16kernel_add_blockmPmPKm
.visible .entry _Z16kernel_add_blockmPmPKm(
	.param .u64 _Z16kernel_add_blockmPmPKm_param_0,
	.param .u64 .ptr .align 1 _Z16kernel_add_blockmPmPKm_param_1,
	.param .u64 .ptr .align 1 _Z16kernel_add_blockmPmPKm_param_2
)
{
	.reg .pred 	%p<2>;
	.reg .b32 	%r<6>;
	.reg .b64 	%rd<14>;

	ld.param.u64 	%rd4, [_Z16kernel_add_blockmPmPKm_param_0];
	ld.param.u64 	%rd2, [_Z16kernel_add_blockmPmPKm_param_1];
	ld.param.u64 	%rd3, [_Z16kernel_add_blockmPmPKm_param_2];
	mov.u32 	%r1, %ctaid.x;
	mov.u32 	%r2, %ntid.x;
	mad.lo.s32 	%r3, %r2, %r1, %r2;
	mov.u32 	%r4, %tid.x;
	add.s32 	%r5, %r3, %r4;
	cvt.u64.u32 	%rd1, %r5;
	setp.le.u64 	%p1, %rd4, %rd1;
	@%p1 bra 	$L__BB2_2;
	cvta.to.global.u64 	%rd5, %rd3;
	cvta.to.global.u64 	%rd6, %rd2;
	mul.wide.u32 	%rd7, %r1, 8;
	add.s64 	%rd8, %rd5, %rd7;
	ld.global.u64 	%rd9, [%rd8];
	shl.b64 	%rd10, %rd1, 3;
	add.s64 	%rd11, %rd6, %rd10;
	ld.global.u64 	%rd12, [%rd11];
	add.s64 	%rd13, %rd12, %rd9;
	st.global.u64 	[%rd11], %rd13;
$L__BB2_2:
	ret;

}
	// .globl	_Z14kernel_replacePKimPKmPi
.visible .entry _Z14kernel_replacePKimPKmPi(
	.param .u64 .ptr .align 1 _Z14kernel_replacePKimPKmPi_param_0,
	.param .u64 _Z14kernel_replacePKimPKmPi_param_1,
	.param .u64 .ptr .align 1 _Z14kernel_replacePKimPKmPi_param_2,
	.param .u64 .ptr .align 1 _Z14kernel_replacePKimPKmPi_param_3
)
{
	.reg .pred 	%p<3>;
	.reg .b32 	%r<6>;
	.reg .b64 	%rd<16>;

	ld.param.u64 	%rd2, [_Z14kernel_replacePKimPKmPi_param_0];
	ld.param.u64 	%rd5, [_Z14kernel_replacePKimPKmPi_param_1];
	ld.param.u64 	%rd3, [_Z14kernel_replacePKimPKmPi_param_2];
	ld.param.u64 	%rd4, [_Z14kernel_replacePKimPKmPi_param_3];
	mov.u32 	%r2, %ctaid.x;
	mov.u32 	%r3, %ntid.x;
	mov.u32 	%r4, %tid.x;
	mad.lo.s32 	%r5, %r2, %r3, %r4;
	cvt.u64.u32 	%rd1, %r5;
	setp.le.u64 	%p1, %rd5, %rd1;
	@%p1 bra 	$L__BB3_3;
	cvta.to.global.u64 	%rd6, %rd2;
	shl.b64 	%rd7, %rd1, 2;
	add.s64 	%rd8, %rd6, %rd7;
	ld.global.u32 	%r1, [%rd8];
	setp.eq.s32 	%p2, %r1, 0;
	@%p2 bra 	$L__BB3_3;
	cvta.to.global.u64 	%rd9, %rd3;
	shl.b64 	%rd10, %rd1, 3;
	add.s64 	%rd11, %rd9, %rd10;
	ld.global.u64 	%rd12, [%rd11];
	cvta.to.global.u64 	%rd13, %rd4;
	shl.b64 	%rd14, %rd12, 2;
	add.s64 	%rd15, %rd13, %rd14;
	st.global.u32 	[%rd15+-4], %r1;
$L__BB3_3:
	ret;

}


// ===== COMPILED SASS (sm_100) =====

	.target	sm_100

	.elftype	@"ET_EXEC"


//--------------------- .note.nv.tkinfo           --------------------------
	.section	.note.nv.tkinfo,"",@"SHT_NOTE"
	.sectionflags	@"SHF_NOTE_NV_TKINFO"
	.tkinfo
        /*0018*/ 	.word	0x00000002
        /*0030*/ 	.string	""
        /*0030*/ 	.string	"ptxas"
        /*0030*/ 	.string	"Cuda compilation tools, release 13.0, V13.0.88"
        /*0030*/ 	.string	"Build cuda_13.0.r13.0/compiler.36424714_0"
        /*0030*/ 	.string	"-arch sm_100 -m 64 "



//--------------------- .note.nv.cuinfo           --------------------------
	.section	.note.nv.cuinfo,"",@"SHT_NOTE"
	.sectionflags	@"SHF_NOTE_NV_CUINFO"
        /*0018*/ 	.short	0x0002
        /*001a*/ 	.short	0x0064
        /*001c*/ 	.short	0x0082
	.zero		2


//--------------------- .nv.info                  --------------------------
	.section	.nv.info,"",@"SHT_CUDA_INFO"
	.align	4


	//----- nvinfo : EIATTR_REGCOUNT
	.align		4
        /*0000*/ 	.byte	0x04, 0x2f
        /*0002*/ 	.short	(.L_1 - .L_0)
	.align		4
.L_0:
        /*0004*/ 	.word	index@(_Z11kernel_initPKimPm)
        /*0008*/ 	.word	0x0000000a


	//----- nvinfo : EIATTR_FRAME_SIZE
	.align		4
.L_1:
        /*000c*/ 	.byte	0x04, 0x11
        /*000e*/ 	.short	(.L_3 - .L_2)
	.align		4
.L_2:
        /*0010*/ 	.word	index@(_Z11kernel_initPKimPm)
        /*0014*/ 	.word	0x00000000


	//----- nvinfo : EIATTR_REGCOUNT
	.align		4
.L_3:
        /*0018*/ 	.byte	0x04, 0x2f
        /*001a*/ 	.short	(.L_5 - .L_4)
	.align		4
.L_4:
        /*001c*/ 	.word	index@(_Z10kernel_accPKmmPmS1_)
        /*0020*/ 	.word	0x00000018


	//----- nvinfo : EIATTR_FRAME_SIZE
	.align		4
.L_5:
        /*0024*/ 	.byte	0x04, 0x11
        /*0026*/ 	.short	(.L_7 - .L_6)
	.align		4
.L_6:
        /*0028*/ 	.word	index@(_Z10kernel_accPKmmPmS1_)
        /*002c*/ 	.word	0x00000000


	//----- nvinfo : EIATTR_REGCOUNT
	.align		4
.L_7:
        /*0030*/ 	.byte	0x04, 0x2f
        /*0032*/ 	.short	(.L_9 - .L_8)
	.align		4
.L_8:
        /*0034*/ 	.word	index@(_Z16kernel_add_blockmPmPKm)
        /*0038*/ 	.word	0x0000000a


	//----- nvinfo : EIATTR_FRAME_SIZE
	.align		4
.L_9:
        /*003c*/ 	.byte	0x04, 0x11
        /*003e*/ 	.short	(.L_11 - .L_10)
	.align		4
.L_10:
        /*0040*/ 	.word	index@(_Z16kernel_add_blockmPmPKm)
        /*0044*/ 	.word	0x00000000


	//----- nvinfo : EIATTR_REGCOUNT
	.align		4
.L_11:
        /*0048*/ 	.byte	0x04, 0x2f
        /*004a*/ 	.short	(.L_13 - .L_12)
	.align		4
.L_12:
        /*004c*/ 	.word	index@(_Z14kernel_replacePKimPKmPi)
        /*0050*/ 	.word	0x0000000a


	//----- nvinfo : EIATTR_FRAME_SIZE
	.align		4
.L_13:
        /*0054*/ 	.byte	0x04, 0x11
        /*0056*/ 	.short	(.L_15 - .L_14)
	.align		4
.L_14:
        /*0058*/ 	.word	index@(_Z14kernel_replacePKimPKmPi)
        /*005c*/ 	.word	0x00000000


	//----- nvinfo : EIATTR_MIN_STACK_SIZE
	.align		4
.L_15:
        /*0060*/ 	.byte	0x04, 0x12
        /*0062*/ 	.short	(.L_17 - .L_16)
	.align		4
.L_16:
        /*0064*/ 	.word	index@(_Z14kernel_replacePKimPKmPi)
        /*0068*/ 	.word	0x00000000


	//----- nvinfo : EIATTR_MIN_STACK_SIZE
	.align		4
.L_17:
        /*006c*/ 	.byte	0x04, 0x12
        /*006e*/ 	.short	(.L_19 - .L_18)
	.align		4
.L_18:
        /*0070*/ 	.word	index@(_Z16kernel_add_blockmPmPKm)
        /*0074*/ 	.word	0x00000000


	//----- nvinfo : EIATTR_MIN_STACK_SIZE
	.align		4
.L_19:
        /*0078*/ 	.byte	0x04, 0x12
        /*007a*/ 	.short	(.L_21 - .L_20)
	.align		4
.L_20:
        /*007c*/ 	.word	index@(_Z10kernel_accPKmmPmS1_)
        /*0080*/ 	.word	0x00000000


	//----- nvinfo : EIATTR_MIN_STACK_SIZE
	.align		4
.L_21:
        /*0084*/ 	.byte	0x04, 0x12
        /*0086*/ 	.short	(.L_23 - .L_22)
	.align		4
.L_22:
        /*0088*/ 	.word	index@(_Z11kernel_initPKimPm)
        /*008c*/ 	.word	0x00000000
.L_23:


//--------------------- .nv.compat                --------------------------
	.section	.nv.compat,"",@"SHT_CUDA_COMPAT_INFO"
	.align	4
        /*0000*/ 	.byte	0x02, 0x09, 0x00, 0x00, 0x02, 0x02, 0x01, 0x00, 0x02, 0x05, 0x05, 0x00, 0x03, 0x07, 0x01, 0x01
        /*0010*/ 	.byte	0x02, 0x03, 0x00, 0x00, 0x02, 0x06, 0x01, 0x00, 0x04, 0x0b, 0x08, 0x00, 0x09, 0x00, 0x00, 0x00
        /*0020*/ 	.byte	0x00, 0x00, 0x00, 0x00


//--------------------- .nv.info._Z14kernel_replacePKimPKmPi --------------------------
	.section	.nv.info._Z14kernel_replacePKimPKmPi,"",@"SHT_CUDA_INFO"
	.sectionflags	@""
	.align	4


	//----- nvinfo : EIATTR_CUDA_API_VERSION
	.align		4
        /*0000*/ 	.byte	0x04, 0x37
        /*0002*/ 	.short	(.L_25 - .L_24)
.L_24:
        /*0004*/ 	.word	0x00000082


	//----- nvinfo : EIATTR_KPARAM_INFO
	.align		4
.L_25:
        /*0008*/ 	.byte	0x04, 0x17
        /*000a*/ 	.short	(.L_27 - .L_26)
.L_26:
        /*000c*/ 	.word	0x00000000
        /*0010*/ 	.short	0x0003
        /*0012*/ 	.short	0x0018
        /*0014*/ 	.byte	0x00, 0xf5, 0x21, 0x00


	//----- nvinfo : EIATTR_KPARAM_INFO
	.align		4
.L_27:
        /*0018*/ 	.byte	0x04, 0x17
        /*001a*/ 	.short	(.L_29 - .L_28)
.L_28:
        /*001c*/ 	.word	0x00000000
        /*0020*/ 	.short	0x0002
        /*0022*/ 	.short	0x0010
        /*0024*/ 	.byte	0x00, 0xf5, 0x21, 0x00


	//----- nvinfo : EIATTR_KPARAM_INFO
	.align		4
.L_29:
        /*0028*/ 	.byte	0x04, 0x17
        /*002a*/ 	.short	(.L_31 - .L_30)
.L_30:
        /*002c*/ 	.word	0x00000000
        /*0030*/ 	.short	0x0001
        /*0032*/ 	.short	0x0008
        /*0034*/ 	.byte	0x00, 0xf0, 0x21, 0x00


	//----- nvinfo : EIATTR_KPARAM_INFO
	.align		4
.L_31:
        /*0038*/ 	.byte	0x04, 0x17
        /*003a*/ 	.short	(.L_33 - .L_32)
.L_32:
        /*003c*/ 	.word	0x00000000
        /*0040*/ 	.short	0x0000
        /*0042*/ 	.short	0x0000
        /*0044*/ 	.byte	0x00, 0xf5, 0x21, 0x00


	//----- nvinfo : EIATTR_SPARSE_MMA_MASK
	.align		4
.L_33:
        /*0048*/ 	.byte	0x03, 0x50
        /*004a*/ 	.short	0x0000


	//----- nvinfo : EIATTR_MAXREG_COUNT
	.align		4
        /*004c*/ 	.byte	0x03, 0x1b
        /*004e*/ 	.short	0x00ff


	//----- nvinfo : EIATTR_MERCURY_ISA_VERSION
	.align		4
        /*0050*/ 	.byte	0x03, 0x5f
        /*0052*/ 	.short	0x0101


	//----- nvinfo : EIATTR_VRC_CTA_INIT_COUNT
	.align		4
        /*0054*/ 	.byte	0x02, 0x4a
	.zero		1
	.zero		1


	//----- nvinfo : EIATTR_EXIT_INSTR_OFFSETS
	.align		4
        /*0058*/ 	.byte	0x04, 0x1c
        /*005a*/ 	.short	(.L_35 - .L_34)


	//   ....[0]....
.L_34:
        /*005c*/ 	.word	0x00000080


	//   ....[1]....
        /*0060*/ 	.word	0x000000f0


	//   ....[2]....
        /*0064*/ 	.word	0x00000170


	//----- nvinfo : EIATTR_CBANK_PARAM_SIZE
	.align		4
.L_35:
        /*0068*/ 	.byte	0x03, 0x19
        /*006a*/ 	.short	0x0020


	//----- nvinfo : EIATTR_PARAM_CBANK
	.align		4
        /*006c*/ 	.byte	0x04, 0x0a
        /*006e*/ 	.short	(.L_37 - .L_36)
	.align		4
.L_36:
        /*0070*/ 	.word	index@(.nv.constant0._Z14kernel_replacePKimPKmPi)
        /*0074*/ 	.short	0x0380
        /*0076*/ 	.short	0x0020


	//----- nvinfo : EIATTR_SW_WAR
	.align		4
.L_37:
        /*0078*/ 	.byte	0x04, 0x36
        /*007a*/ 	.short	(.L_39 - .L_38)
.L_38:
        /*007c*/ 	.word	0x00000008
.L_39:


//--------------------- .nv.info._Z16kernel_add_blockmPmPKm --------------------------
	.section	.nv.info._Z16kernel_add_blockmPmPKm,"",@"SHT_CUDA_INFO"
	.sectionflags	@""
	.align	4


	//----- nvinfo : EIATTR_CUDA_API_VERSION
	.align		4
        /*0000*/ 	.byte	0x04, 0x37
        /*0002*/ 	.short	(.L_41 - .L_40)
.L_40:
        /*0004*/ 	.word	0x00000082


	//----- nvinfo : EIATTR_KPARAM_INFO
	.align		4
.L_41:
        /*0008*/ 	.byte	0x04, 0x17
        /*000a*/ 	.short	(.L_43 - .L_42)
.L_42:
        /*000c*/ 	.word	0x00000000
        /*0010*/ 	.short	0x0002
        /*0012*/ 	.short	0x0010
        /*0014*/ 	.byte	0x00, 0xf5, 0x21, 0x00


	//----- nvinfo : EIATTR_KPARAM_INFO
	.align		4
.L_43:
        /*0018*/ 	.byte	0x04, 0x17
        /*001a*/ 	.short	(.L_45 - .L_44)
.L_44:
        /*001c*/ 	.word	0x00000000
        /*0020*/ 	.short	0x0001
        /*0022*/ 	.short	0x0008
        /*0024*/ 	.byte	0x00, 0xf5, 0x21, 0x00


	//----- nvinfo : EIATTR_KPARAM_INFO
	.align		4
.L_45:
        /*0028*/ 	.byte	0x04, 0x17
        /*002a*/ 	.short	(.L_47 - .L_46)
.L_46:
        /*002c*/ 	.word	0x00000000
        /*0030*/ 	.short	0x0000
        /*0032*/ 	.short	0x0000
        /*0034*/ 	.byte	0x00, 0xf0, 0x21, 0x00


	//----- nvinfo : EIATTR_SPARSE_MMA_MASK
	.align		4
.L_47:
        /*0038*/ 	.byte	0x03, 0x50
        /*003a*/ 	.short	0x0000


	//----- nvinfo : EIATTR_MAXREG_COUNT
	.align		4
        /*003c*/ 	.byte	0x03, 0x1b
        /*003e*/ 	.short	0x00ff


	//----- nvinfo : EIATTR_MERCURY_ISA_VERSION
	.align		4
        /*0040*/ 	.byte	0x03, 0x5f
        /*0042*/ 	.short	0x0101


	//----- nvinfo : EIATTR_VRC_CTA_INIT_COUNT
	.align		4
        /*0044*/ 	.byte	0x02, 0x4a
	.zero		1
	.zero		1


	//----- nvinfo : EIATTR_EXIT_INSTR_OFFSETS
	.align		4
        /*0048*/ 	.byte	0x04, 0x1c
        /*004a*/ 	.short	(.L_49 - .L_48)


	//   ....[0]....
.L_48:
        /*004c*/ 	.word	0x00000090


	//   ....[1]....
        /*0050*/ 	.word	0x00000150


	//----- nvinfo : EIATTR_CBANK_PARAM_SIZE
	.align		4
.L_49:
        /*0054*/ 	.byte	0x03, 0x19
        /*0056*/ 	.short	0x0018


	//----- nvinfo : EIATTR_PARAM_CBANK
	.align		4
        /*0058*/ 	.byte	0x04, 0x0a
        /*005a*/ 	.short	(.L_51 - .L_50)
	.align		4
.L_50:
        /*005c*/ 	.word	index@(.nv.constant0._Z16kernel_add_blockmPmPKm)
        /*0060*/ 	.short	0x0380
        /*0062*/ 	.short	0x0018


	//----- nvinfo : EIATTR_SW_WAR
	.align		4
.L_51:
        /*0064*/ 	.byte	0x04, 0x36
        /*0066*/ 	.short	(.L_53 - .L_52)
.L_52:
        /*0068*/ 	.word	0x00000008
.L_53:


//--------------------- .nv.info._Z10kernel_accPKmmPmS1_ --------------------------
	.section	.nv.info._Z10kernel_accPKmmPmS1_,"",@"SHT_CUDA_INFO"
	.sectionflags	@""
	.align	4


	//----- nvinfo : EIATTR_CUDA_API_VERSION
	.align		4
        /*0000*/ 	.byte	0x04, 0x37
        /*0002*/ 	.short	(.L_55 - .L_54)
.L_54:
        /*0004*/ 	.word	0x00000082


	//----- nvinfo : EIATTR_KPARAM_INFO
	.align		4
.L_55:
        /*0008*/ 	.byte	0x04, 0x17
        /*000a*/ 	.short	(.L_57 - .L_56)
.L_56:
        /*000c*/ 	.word	0x00000000
        /*0010*/ 	.short	0x0003
        /*0012*/ 	.short	0x0018
        /*0014*/ 	.byte	0x00, 0xf5, 0x21, 0x00


	//----- nvinfo : EIATTR_KPARAM_INFO
	.align		4
.L_57:
        /*0018*/ 	.byte	0x04, 0x17
        /*001a*/ 	.short	(.L_59 - .L_58)
.L_58:
        /*001c*/ 	.word	0x00000000
        /*0020*/ 	.short	0x0002
        /*0022*/ 	.short	0x0010
        /*0024*/ 	.byte	0x00, 0xf5, 0x21, 0x00


	//----- nvinfo : EIATTR_KPARAM_INFO
	.align		4
.L_59:
        /*0028*/ 	.byte	0x04, 0x17
        /*002a*/ 	.short	(.L_61 - .L_60)
.L_60:
        /*002c*/ 	.word	0x00000000
        /*0030*/ 	.short	0x0001
        /*0032*/ 	.short	0x0008
        /*0034*/ 	.byte	0x00, 0xf0, 0x21, 0x00


	//----- nvinfo : EIATTR_KPARAM_INFO
	.align		4
.L_61:
        /*0038*/ 	.byte	0x04, 0x17
        /*003a*/ 	.short	(.L_63 - .L_62)
.L_62:
        /*003c*/ 	.word	0x00000000
        /*0040*/ 	.short	0x0000
        /*0042*/ 	.short	0x0000
        /*0044*/ 	.byte	0x00, 0xf5, 0x21, 0x00


	//----- nvinfo : EIATTR_SPARSE_MMA_MASK
	.align		4
.L_63:
        /*0048*/ 	.byte	0x03, 0x50
        /*004a*/ 	.short	0x0000


	//----- nvinfo : EIATTR_MAXREG_COUNT
	.align		4
        /*004c*/ 	.byte	0x03, 0x1b
        /*004e*/ 	.short	0x00ff


	//----- nvinfo : EIATTR_NUM_BARRIERS
	.align		4
        /*0050*/ 	.byte	0x02, 0x4c
        /*0052*/ 	.byte	0x01
	.zero		1


	//----- nvinfo : EIATTR_MERCURY_ISA_VERSION
	.align		4
        /*0054*/ 	.byte	0x03, 0x5f
        /*0056*/ 	.short	0x0101


	//----- nvinfo : EIATTR_VRC_CTA_INIT_COUNT
	.align		4
        /*0058*/ 	.byte	0x02, 0x4a
	.zero		1
	.zero		1


	//----- nvinfo : EIATTR_EXIT_INSTR_OFFSETS
	.align		4
        /*005c*/ 	.byte	0x04, 0x1c
        /*005e*/ 	.short	(.L_65 - .L_64)


	//   ....[0]....
.L_64:
        /*0060*/ 	.word	0x00000bc0


	//   ....[1]....
        /*0064*/ 	.word	0x00000c10


	//----- nvinfo : EIATTR_CRS_STACK_SIZE
	.align		4
.L_65:
        /*0068*/ 	.byte	0x04, 0x1e
        /*006a*/ 	.short	(.L_67 - .L_66)
.L_66:
        /*006c*/ 	.word	0x00000000


	//----- nvinfo : EIATTR_CBANK_PARAM_SIZE
	.align		4
.L_67:
        /*0070*/ 	.byte	0x03, 0x19
        /*0072*/ 	.short	0x0020


	//----- nvinfo : EIATTR_PARAM_CBANK
	.align		4
        /*0074*/ 	.byte	0x04, 0x0a
        /*0076*/ 	.short	(.L_69 - .L_68)
	.align		4
.L_68:
        /*0078*/ 	.word	index@(.nv.constant0._Z10kernel_accPKmmPmS1_)
        /*007c*/ 	.short	0x0380
        /*007e*/ 	.short	0x0020


	//----- nvinfo : EIATTR_SW_WAR
	.align		4
.L_69:
        /*0080*/ 	.byte	0x04, 0x36
        /*0082*/ 	.short	(.L_71 - .L_70)
.L_70:
        /*0084*/ 	.word	0x00000008
.L_71:


//--------------------- .nv.info._Z11kernel_initPKimPm --------------------------
	.section	.nv.info._Z11kernel_initPKimPm,"",@"SHT_CUDA_INFO"
	.sectionflags	@""
	.align	4


	//----- nvinfo : EIATTR_CUDA_API_VERSION
	.align		4
        /*0000*/ 	.byte	0x04, 0x37
        /*0002*/ 	.short	(.L_73 - .L_72)
.L_72:
        /*0004*/ 	.word	0x00000082


	//----- nvinfo : EIATTR_KPARAM_INFO
	.align		4
.L_73:
        /*0008*/ 	.byte	0x04, 0x17
        /*000a*/ 	.short	(.L_75 - .L_74)
.L_74:
        /*000c*/ 	.word	0x00000000
        /*0010*/ 	.short	0x0002
        /*0012*/ 	.short	0x0010
        /*0014*/ 	.byte	0x00, 0xf5, 0x21, 0x00


	//----- nvinfo : EIATTR_KPARAM_INFO
	.align		4
.L_75:
        /*0018*/ 	.byte	0x04, 0x17
        /*001a*/ 	.short	(.L_77 - .L_76)
.L_76:
        /*001c*/ 	.word	0x00000000
        /*0020*/ 	.short	0x0001
        /*0022*/ 	.short	0x0008
        /*0024*/ 	.byte	0x00, 0xf0, 0x21, 0x00


	//----- nvinfo : EIATTR_KPARAM_INFO
	.align		4
.L_77:
        /*0028*/ 	.byte	0x04, 0x17
        /*002a*/ 	.short	(.L_79 - .L_78)
.L_78:
        /*002c*/ 	.word	0x00000000
        /*0030*/ 	.short	0x0000
        /*0032*/ 	.short	0x0000
        /*0034*/ 	.byte	0x00, 0xf5, 0x21, 0x00


	//----- nvinfo : EIATTR_SPARSE_MMA_MASK
	.align		4
.L_79:
        /*0038*/ 	.byte	0x03, 0x50
        /*003a*/ 	.short	0x0000


	//----- nvinfo : EIATTR_MAXREG_COUNT
	.align		4
        /*003c*/ 	.byte	0x03, 0x1b
        /*003e*/ 	.short	0x00ff


	//----- nvinfo : EIATTR_MERCURY_ISA_VERSION
	.align		4
        /*0040*/ 	.byte	0x03, 0x5f
        /*0042*/ 	.short	0x0101


	//----- nvinfo : EIATTR_VRC_CTA_INIT_COUNT
	.align		4
        /*0044*/ 	.byte	0x02, 0x4a
	.zero		1
	.zero		1


	//----- nvinfo : EIATTR_EXIT_INSTR_OFFSETS
	.align		4
        /*0048*/ 	.byte	0x04, 0x1c
        /*004a*/ 	.short	(.L_81 - .L_80)


	//   ....[0]....
.L_80:
        /*004c*/ 	.word	0x00000080


	//   ....[1]....
        /*0050*/ 	.word	0x00000150


	//----- nvinfo : EIATTR_CBANK_PARAM_SIZE
	.align		4
.L_81:
        /*0054*/ 	.byte	0x03, 0x19
        /*0056*/ 	.short	0x0018


	//----- nvinfo : EIATTR_PARAM_CBANK
	.align		4
        /*0058*/ 	.byte	0x04, 0x0a
        /*005a*/ 	.short	(.L_83 - .L_82)
	.align		4
.L_82:
        /*005c*/ 	.word	index@(.nv.constant0._Z11kernel_initPKimPm)
        /*0060*/ 	.short	0x0380
        /*0062*/ 	.short	0x0018


	//----- nvinfo : EIATTR_SW_WAR
	.align		4
.L_83:
        /*0064*/ 	.byte	0x04, 0x36
        /*0066*/ 	.short	(.L_85 - .L_84)
.L_84:
        /*0068*/ 	.word	0x00000008
.L_85:


//--------------------- .nv.callgraph             --------------------------
	.section	.nv.callgraph,"",@"SHT_CUDA_CALLGRAPH"
	.align	4
	.sectionentsize	8
	.align		4
        /*0000*/ 	.word	0x00000000
	.align		4
        /*0004*/ 	.word	0xffffffff
	.align		4
        /*0008*/ 	.word	0x00000000
	.align		4
        /*000c*/ 	.word	0xfffffffe
	.align		4
        /*0010*/ 	.word	0x00000000
	.align		4
        /*0014*/ 	.word	0xfffffffd
	.align		4
        /*0018*/ 	.word	0x00000000
	.align		4
        /*001c*/ 	.word	0xfffffffc


//--------------------- .text._Z14kernel_replacePKimPKmPi --------------------------
	.section	.text._Z14kernel_replacePKimPKmPi,"ax",@progbits
	.align	128
        .global         _Z14kernel_replacePKimPKmPi
        .type           _Z14kernel_replacePKimPKmPi,@function
        .size           _Z14kernel_replacePKimPKmPi,(.L_x_22 - _Z14kernel_replacePKimPKmPi)
        .other          _Z14kernel_replacePKimPKmPi,@"STO_CUDA_ENTRY STV_DEFAULT"
_Z14kernel_replacePKimPKmPi:
.text._Z14kernel_replacePKimPKmPi:
[----:B------:R-:W-:Y:S01]  /*0000*/  LDC R1, c[0x0][0x37c] ;  /* 0x0000df00ff017b82 */ /* 0x000fe20000000800 */
[----:B------:R-:W0:Y:S07]  /*0010*/  S2R R3, SR_TID.X ;  /* 0x0000000000037919 */ /* 0x000e2e0000002100 */
[----:B------:R-:W0:Y:S01]  /*0020*/  S2UR UR4, SR_CTAID.X ;  /* 0x00000000000479c3 */ /* 0x000e220000002500 */
[----:B------:R-:W1:Y:S07]  /*0030*/  LDCU.64 UR6, c[0x0][0x388] ;  /* 0x00007100ff0677ac */ /* 0x000e6e0008000a00 */
[----:B------:R-:W0:Y:S02]  /*0040*/  LDC R0, c[0x0][0x360] ;  /* 0x0000d800ff007b82 */ /* 0x000e240000000800 */
[----:B0-----:R-:W-:-:S05]  /*0050*/  IMAD R0, R0, UR4, R3 ;  /* 0x0000000400007c24 */ /* 0x001fca000f8e0203 */
[----:B-1----:R-:W-:-:S04]  /*0060*/  ISETP.GE.U32.AND P0, PT, R0, UR6, PT ;  /* 0x0000000600007c0c */ /* 0x002fc8000bf06070 */
[----:B------:R-:W-:-:S13]  /*0070*/  ISETP.GE.U32.AND.EX P0, PT, RZ, UR7, PT, P0 ;  /* 0x00000007ff007c0c */ /* 0x000fda000bf06100 */
[----:B------:R-:W-:Y:S05]  /*0080*/  @P0 EXIT ;  /* 0x000000000000094d */ /* 0x000fea0003800000 */
[----:B------:R-:W0:Y:S01]  /*0090*/  LDCU.64 UR6, c[0x0][0x380] ;  /* 0x00007000ff0677ac */ /* 0x000e220008000a00 */
[----:B------:R-:W1:Y:S01]  /*00a0*/  LDCU.64 UR4, c[0x0][0x358] ;  /* 0x00006b00ff0477ac */ /* 0x000e620008000a00 */
[----:B0-----:R-:W-:-:S04]  /*00b0*/  LEA R2, P0, R0, UR6, 0x2 ;  /* 0x0000000600027c11 */ /* 0x001fc8000f8010ff */
[----:B------:R-:W-:-:S05]  /*00c0*/  LEA.HI.X R3, R0, UR7, RZ, 0x2, P0 ;  /* 0x0000000700037c11 */ /* 0x000fca00080f14ff */
[----:B-1----:R-:W2:Y:S02]  /*00d0*/  LDG.E R7, desc[UR4][R2.64] ;  /* 0x0000000402077981 */ /* 0x002ea4000c1e1900 */
[----:B--2---:R-:W-:-:S13]  /*00e0*/  ISETP.NE.AND P0, PT, R7, RZ, PT ;  /* 0x000000ff0700720c */ /* 0x004fda0003f05270 */
[----:B------:R-:W-:Y:S05]  /*00f0*/  @!P0 EXIT ;  /* 0x000000000000894d */ /* 0x000fea0003800000 */
[----:B------:R-:W0:Y:S02]  /*0100*/  LDCU.128 UR8, c[0x0][0x390] ;  /* 0x00007200ff0877ac */ /* 0x000e240008000c00 */
[----:B0-----:R-:W-:-:S04]  /*0110*/  LEA R2, P0, R0, UR8, 0x3 ;  /* 0x0000000800027c11 */ /* 0x001fc8000f8018ff */
[----:B------:R-:W-:-:S06]  /*0120*/  LEA.HI.X R3, R0, UR9, RZ, 0x3, P0 ;  /* 0x0000000900037c11 */ /* 0x000fcc00080f1cff */
[----:B------:R-:W2:Y:S02]  /*0130*/  LDG.E.64 R2, desc[UR4][R2.64] ;  /* 0x0000000402027981 */ /* 0x000ea4000c1e1b00 */
[----:B--2---:R-:W-:-:S04]  /*0140*/  LEA R4, P0, R2, UR10, 0x2 ;  /* 0x0000000a02047c11 */ /* 0x004fc8000f8010ff */
[----:B------:R-:W-:-:S05]  /*0150*/  LEA.HI.X R5, R2, UR11, R3, 0x2, P0 ;  /* 0x0000000b02057c11 */ /* 0x000fca00080f1403 */
[----:B------:R-:W-:Y:S01]  /*0160*/  STG.E desc[UR4][R4.64+-0x4], R7 ;  /* 0xfffffc0704007986 */ /* 0x000fe2000c101904 */
[----:B------:R-:W-:Y:S05]  /*0170*/  EXIT ;  /* 0x000000000000794d */ /* 0x000fea0003800000 */
.L_x_0:
[----:B------:R-:W-:-:S00]  /*0180*/  BRA `(.L_x_0) ;  /* 0xfffffffc00fc7947 */ /* 0x000fc0000383ffff */
[----:B------:R-:W-:-:S00]  /*0190*/  NOP ;  /* 0x0000000000007918 */ /* 0x000fc00000000000 */
        /* <DEDUP_REMOVED lines=14> */
.L_x_22:


//--------------------- .text._Z16kernel_add_blockmPmPKm --------------------------
	.section	.text._Z16kernel_add_blockmPmPKm,"ax",@progbits
	.align	128
        .global         _Z16kernel_add_blockmPmPKm
        .type           _Z16kernel_add_blockmPmPKm,@function
        .size           _Z16kernel_add_blockmPmPKm,(.L_x_23 - _Z16kernel_add_blockmPmPKm)
        .other          _Z16kernel_add_blockmPmPKm,@"STO_CUDA_ENTRY STV_DEFAULT"
_Z16kernel_add_blockmPmPKm:
.text._Z16kernel_add_blockmPmPKm:
[----:B------:R-:W-:Y:S01]  /*0000*/  LDC R1, c[0x0][0x37c] ;  /* 0x0000df00ff017b82 */ /* 0x000fe20000000800 */
[----:B------:R-:W0:Y:S07]  /*0010*/  S2R R5, SR_CTAID.X ;  /* 0x0000000000057919 */ /* 0x000e2e0000002500 */
[----:B------:R-:W0:Y:S01]  /*0020*/  LDC R0, c[0x0][0x360] ;  /* 0x0000d800ff007b82 */ /* 0x000e220000000800 */
[----:B------:R-:W1:Y:S01]  /*0030*/  LDCU.64 UR4, c[0x0][0x380] ;  /* 0x00007000ff0477ac */ /* 0x000e620008000a00 */
[----:B------:R-:W2:Y:S01]  /*0040*/  S2R R3, SR_TID.X ;  /* 0x0000000000037919 */ /* 0x000ea20000002100 */
[----:B0-----:R-:W-:-:S04]  /*0050*/  IMAD R0, R5, R0, R0 ;  /* 0x0000000005007224 */ /* 0x001fc800078e0200 */
[----:B--2---:R-:W-:-:S05]  /*0060*/  IMAD.IADD R0, R0, 0x1, R3 ;  /* 0x0000000100007824 */ /* 0x004fca00078e0203 */
[----:B-1----:R-:W-:-:S04]  /*0070*/  ISETP.GE.U32.AND P0, PT, R0, UR4, PT ;  /* 0x0000000400007c0c */ /* 0x002fc8000bf06070 */
[----:B------:R-:W-:-:S13]  /*0080*/  ISETP.GE.U32.AND.EX P0, PT, RZ, UR5, PT, P0 ;  /* 0x00000005ff007c0c */ /* 0x000fda000bf06100 */
[----:B------:R-:W-:Y:S05]  /*0090*/  @P0 EXIT ;  /* 0x000000000000094d */ /* 0x000fea0003800000 */
[----:B------:R-:W0:Y:S01]  /*00a0*/  LDC.64 R2, c[0x0][0x390] ;  /* 0x0000e400ff027b82 */ /* 0x000e220000000a00 */
[----:B------:R-:W1:Y:S01]  /*00b0*/  LDCU.64 UR6, c[0x0][0x388] ;  /* 0x00007100ff0677ac */ /* 0x000e620008000a00 */
[----:B------:R-:W2:Y:S01]  /*00c0*/  LDCU.64 UR4, c[0x0][0x358] ;  /* 0x00006b00ff0477ac */ /* 0x000ea20008000a00 */
[----:B-1----:R-:W-:Y:S01]  /*00d0*/  LEA R4, P0, R0, UR6, 0x3 ;  /* 0x0000000600047c11 */ /* 0x002fe2000f8018ff */
[----:B0-----:R-:W-:-:S03]  /*00e0*/  IMAD.WIDE.U32 R2, R5, 0x8, R2 ;  /* 0x0000000805027825 */ /* 0x001fc600078e0002 */
[----:B------:R-:W-:-:S03]  /*00f0*/  LEA.HI.X R5, R0, UR7, RZ, 0x3, P0 ;  /* 0x0000000700057c11 */ /* 0x000fc600080f1cff */
[----:B--2---:R-:W2:Y:S04]  /*0100*/  LDG.E.64 R2, desc[UR4][R2.64] ;  /* 0x0000000402027981 */ /* 0x004ea8000c1e1b00 */
[----:B------:R-:W2:Y:S02]  /*0110*/  LDG.E.64 R6, desc[UR4][R4.64] ;  /* 0x0000000404067981 */ /* 0x000ea4000c1e1b00 */
[----:B--2---:R-:W-:-:S05]  /*0120*/  IADD3 R6, P0, PT, R2, R6, RZ ;  /* 0x0000000602067210 */ /* 0x004fca0007f1e0ff */
[----:B------:R-:W-:-:S05]  /*0130*/  IMAD.X R7, R3, 0x1, R7, P0 ;  /* 0x0000000103077824 */ /* 0x000fca00000e0607 */
[----:B------:R-:W-:Y:S01]  /*0140*/  STG.E.64 desc[UR4][R4.64], R6 ;  /* 0x0000000604007986 */ /* 0x000fe2000c101b04 */
[----:B------:R-:W-:Y:S05]  /*0150*/  EXIT ;  /* 0x000000000000794d */ /* 0x000fea0003800000 */
.L_x_1:
        /* <DEDUP_REMOVED lines=10> */
.L_x_23:


//--------------------- .text._Z10kernel_accPKmmPmS1_ --------------------------
	.section	.text._Z10kernel_accPKmmPmS1_,"ax",@progbits
	.align	128
        .global         _Z10kernel_accPKmmPmS1_
        .type           _Z10kernel_accPKmmPmS1_,@function
        .size           _Z10kernel_accPKmmPmS1_,(.L_x_24 - _Z10kernel_accPKmmPmS1_)
        .other          _Z10kernel_accPKmmPmS1_,@"STO_CUDA_ENTRY STV_DEFAULT"
_Z10kernel_accPKmmPmS1_:
.text._Z10kernel_accPKmmPmS1_:
[----:B------:R-:W-:Y:S01]  /*0000*/  LDC R1, c[0x0][0x37c] ;  /* 0x0000df00ff017b82 */ /* 0x000fe20000000800 */
[----:B------:R-:W0:Y:S01]  /*0010*/  S2R R0, SR_CTAID.X ;  /* 0x0000000000007919 */ /* 0x000e220000002500 */
[----:B------:R-:W0:Y:S01]  /*0020*/  LDCU UR8, c[0x0][0x360] ;  /* 0x00006c00ff0877ac */ /* 0x000e220008000800 */
[----:B------:R-:W-:Y:S01]  /*0030*/  CS2R R12, SRZ ;  /* 0x00000000000c7805 */ /* 0x000fe2000001ff00 */
[----:B------:R-:W1:Y:S01]  /*0040*/  S2R R6, SR_TID.X ;  /* 0x0000000000067919 */ /* 0x000e620000002100 */
[----:B------:R-:W2:Y:S01]  /*0050*/  LDCU.64 UR4, c[0x0][0x388] ;  /* 0x00007100ff0477ac */ /* 0x000ea20008000a00 */
[----:B------:R-:W3:Y:S01]  /*0060*/  LDCU.64 UR6, c[0x0][0x358] ;  /* 0x00006b00ff0677ac */ /* 0x000ee20008000a00 */
[----:B0-----:R-:W-:-:S05]  /*0070*/  IMAD R7, R0, UR8, RZ ;  /* 0x0000000800077c24 */ /* 0x001fca000f8e02ff */
[----:B-1----:R-:W-:-:S04]  /*0080*/  IADD3 R7, P1, PT, R7, R6, RZ ;  /* 0x0000000607077210 */ /* 0x002fc80007f3e0ff */
[----:B--2---:R-:W-:Y:S01]  /*0090*/  ISETP.GE.U32.AND P0, PT, R7, UR4, PT ;  /* 0x0000000407007c0c */ /* 0x004fe2000bf06070 */
[----:B------:R-:W-:-:S05]  /*00a0*/  IMAD.X R8, RZ, RZ, RZ, P1 ;  /* 0x000000ffff087224 */ /* 0x000fca00008e06ff */
[----:B------:R-:W-:-:S13]  /*00b0*/  ISETP.GE.U32.AND.EX P0, PT, R8, UR5, PT, P0 ;  /* 0x0000000508007c0c */ /* 0x000fda000bf06100 */
[----:B------:R-:W0:Y:S02]  /*00c0*/  @!P0 LDC.64 R2, c[0x0][0x380] ;  /* 0x0000e000ff028b82 */ /* 0x000e240000000a00 */
[----:B0-----:R-:W-:-:S04]  /*00d0*/  @!P0 LEA R2, P1, R7, R2, 0x3 ;  /* 0x0000000207028211 */ /* 0x001fc800078218ff */
[----:B------:R-:W-:-:S05]  /*00e0*/  @!P0 LEA.HI.X R3, R7, R3, R8, 0x3, P1 ;  /* 0x0000000307038211 */ /* 0x000fca00008f1c08 */
[----:B---3--:R0:W2:Y:S01]  /*00f0*/  @!P0 LDG.E.64 R12, desc[UR6][R2.64] ;  /* 0x00000006020c8981 */ /* 0x0080a2000c1e1b00 */
[----:B------:R-:W1:Y:S01]  /*0100*/  S2UR UR5, SR_CgaCtaId ;  /* 0x00000000000579c3 */ /* 0x000e620000008800 */
[----:B------:R-:W-:Y:S01]  /*0110*/  UMOV UR4, 0x400 ;  /* 0x0000040000047882 */ /* 0x000fe20000000000 */
[C---:B------:R-:W-:Y:S01]  /*0120*/  IMAD.SHL.U32 R16, R6.reuse, 0x2, RZ ;  /* 0x0000000206107824 */ /* 0x040fe200078e00ff */
[----:B------:R-:W-:Y:S01]  /*0130*/  ISETP.GT.U32.AND P1, PT, R6, 0x1ff, PT ;  /* 0x000001ff0600780c */ /* 0x000fe20003f24070 */
[----:B------:R-:W-:Y:S03]  /*0140*/  BSSY.RECONVERGENT B0, `(.L_x_2) ;  /* 0x000003c000007945 */ /* 0x000fe60003800200 */
[C---:B------:R-:W-:Y:S02]  /*0150*/  LOP3.LUT R5, R16.reuse, 0x2, RZ, 0xc0, !PT ;  /* 0x0000000210057812 */ /* 0x040fe400078ec0ff */
[----:B------:R-:W-:-:S02]  /*0160*/  LOP3.LUT R17, R16, 0x4, RZ, 0xc0, !PT ;  /* 0x0000000410117812 */ /* 0x000fc400078ec0ff */
[----:B------:R-:W-:Y:S02]  /*0170*/  SHF.R.U64 R5, R5, 0x1, RZ ;  /* 0x0000000105057819 */ /* 0x000fe400000012ff */
[----:B------:R-:W-:Y:S02]  /*0180*/  SHF.R.U64 R17, R17, 0x1, RZ ;  /* 0x0000000111117819 */ /* 0x000fe400000012ff */
[C---:B------:R-:W-:Y:S02]  /*0190*/  LOP3.LUT R18, R16.reuse, 0x2, R5, 0x9a, !PT ;  /* 0x0000000210127812 */ /* 0x040fe400078e9a05 */
[----:B------:R-:W-:Y:S02]  /*01a0*/  LOP3.LUT R4, R16, 0x8, RZ, 0xc0, !PT ;  /* 0x0000000810047812 */ /* 0x000fe400078ec0ff */
[----:B------:R-:W-:Y:S02]  /*01b0*/  LOP3.LUT R17, R18, R17, RZ, 0x3c, !PT ;  /* 0x0000001112117212 */ /* 0x000fe400078e3cff */
[----:B------:R-:W-:-:S02]  /*01c0*/  SHF.R.U64 R4, R4, 0x1, RZ ;  /* 0x0000000104047819 */ /* 0x000fc400000012ff */
[--C-:B------:R-:W-:Y:S01]  /*01d0*/  LOP3.LUT R17, R17, 0x4, R16.reuse, 0x78, !PT ;  /* 0x0000000411117812 */ /* 0x100fe200078e7810 */
[----:B-1----:R-:W-:Y:S01]  /*01e0*/  ULEA UR4, UR5, UR4, 0x18 ;  /* 0x0000000405047291 */ /* 0x002fe2000f8ec0ff */
[----:B0-----:R-:W-:Y:S02]  /*01f0*/  LOP3.LUT R2, R16, 0x10, RZ, 0xc0, !PT ;  /* 0x0000001010027812 */ /* 0x001fe400078ec0ff */
[----:B------:R-:W-:Y:S02]  /*0200*/  LOP3.LUT R9, R17, R4, RZ, 0x3c, !PT ;  /* 0x0000000411097212 */ /* 0x000fe400078e3cff */
[----:B------:R-:W-:Y:S02]  /*0210*/  SHF.R.U64 R2, R2, 0x1, RZ ;  /* 0x0000000102027819 */ /* 0x000fe400000012ff */
[----:B------:R-:W-:Y:S02]  /*0220*/  LEA R11, R6, UR4, 0x3 ;  /* 0x00000004060b7c11 */ /* 0x000fe4000f8e18ff */
[----:B------:R-:W-:-:S02]  /*0230*/  LOP3.LUT R9, R9, 0x8, R16, 0x78, !PT ;  /* 0x0000000809097812 */ /* 0x000fc400078e7810 */
[----:B------:R-:W-:Y:S01]  /*0240*/  LOP3.LUT R15, R16, 0x20, RZ, 0xc0, !PT ;  /* 0x00000020100f7812 */ /* 0x000fe200078ec0ff */
[----:B------:R-:W-:Y:S01]  /*0250*/  @!P1 IMAD R19, R6, 0x8, R11 ;  /* 0x0000000806139824 */ /* 0x000fe200078e020b */
[----:B------:R-:W-:Y:S02]  /*0260*/  LOP3.LUT R21, R9, R2, RZ, 0x3c, !PT ;  /* 0x0000000209157212 */ /* 0x000fe400078e3cff */
[----:B------:R-:W-:Y:S02]  /*0270*/  SHF.R.U64 R15, R15, 0x1, RZ ;  /* 0x000000010f0f7819 */ /* 0x000fe400000012ff */
[----:B------:R-:W-:Y:S02]  /*0280*/  LOP3.LUT R10, R21, 0x10, R16, 0x78, !PT ;  /* 0x00000010150a7812 */ /* 0x000fe400078e7810 */
[----:B------:R-:W-:Y:S02]  /*0290*/  LOP3.LUT R14, R16, 0x40, RZ, 0xc0, !PT ;  /* 0x00000040100e7812 */ /* 0x000fe400078ec0ff */
[----:B------:R-:W-:-:S02]  /*02a0*/  LOP3.LUT R15, R10, R15, RZ, 0x3c, !PT ;  /* 0x0000000f0a0f7212 */ /* 0x000fc400078e3cff */
[----:B------:R-:W-:Y:S02]  /*02b0*/  SHF.R.U64 R14, R14, 0x1, RZ ;  /* 0x000000010e0e7819 */ /* 0x000fe400000012ff */
[----:B------:R-:W-:-:S04]  /*02c0*/  LOP3.LUT R21, R16, 0x200, RZ, 0xc0, !PT ;  /* 0x0000020010157812 */ /* 0x000fc800078ec0ff */
[----:B------:R-:W-:Y:S01]  /*02d0*/  SHF.R.U64 R21, R21, 0x1, RZ ;  /* 0x0000000115157819 */ /* 0x000fe200000012ff */
[----:B--2---:R0:W-:Y:S01]  /*02e0*/  STS.64 [R11], R12 ;  /* 0x0000000c0b007388 */ /* 0x0041e20000000a00 */
[----:B------:R-:W-:Y:S01]  /*02f0*/  BAR.SYNC.DEFER_BLOCKING 0x0 ;  /* 0x0000000000007b1d */ /* 0x000fe20000010000 */
[--C-:B0-----:R-:W-:Y:S02]  /*0300*/  LOP3.LUT R11, R15, 0x20, R16.reuse, 0x78, !PT ;  /* 0x000000200f0b7812 */ /* 0x101fe400078e7810 */
[----:B------:R-:W-:Y:S02]  /*0310*/  LOP3.LUT R13, R16, 0x80, RZ, 0xc0, !PT ;  /* 0x00000080100d7812 */ /* 0x000fe400078ec0ff */
[----:B------:R-:W-:Y:S02]  /*0320*/  LOP3.LUT R15, R11, R14, RZ, 0x3c, !PT ;  /* 0x0000000e0b0f7212 */ /* 0x000fe400078e3cff */
[----:B------:R-:W-:Y:S02]  /*0330*/  SHF.R.U64 R13, R13, 0x1, RZ ;  /* 0x000000010d0d7819 */ /* 0x000fe400000012ff */
[----:B------:R-:W-:-:S02]  /*0340*/  LOP3.LUT R12, R15, 0x40, R16, 0x78, !PT ;  /* 0x000000400f0c7812 */ /* 0x000fc400078e7810 */
[----:B------:R-:W-:Y:S02]  /*0350*/  LOP3.LUT R14, R16, 0x100, RZ, 0xc0, !PT ;  /* 0x00000100100e7812 */ /* 0x000fe400078ec0ff */
[----:B------:R-:W-:Y:S02]  /*0360*/  LOP3.LUT R13, R12, R13, RZ, 0x3c, !PT ;  /* 0x0000000d0c0d7212 */ /* 0x000fe400078e3cff */
[----:B------:R-:W-:Y:S01]  /*0370*/  SHF.R.U64 R14, R14, 0x1, RZ ;  /* 0x000000010e0e7819 */ /* 0x000fe200000012ff */
[----:B------:R-:W-:Y:S01]  /*0380*/  @!P1 LDS.64 R2, [R19] ;  /* 0x0000000013029984 */ /* 0x000fe20000000a00 */
[----:B------:R-:W-:-:S03]  /*0390*/  LOP3.LUT R13, R13, 0x80, R16, 0x78, !PT ;  /* 0x000000800d0d7812 */ /* 0x000fc600078e7810 */
[----:B------:R-:W0:Y:S01]  /*03a0*/  @!P1 LDS.64 R4, [R19+0x8] ;  /* 0x0000080013049984 */ /* 0x000e220000000a00 */
[----:B------:R-:W-:-:S04]  /*03b0*/  LOP3.LUT R15, R13, R14, RZ, 0x3c, !PT ;  /* 0x0000000e0d0f7212 */ /* 0x000fc800078e3cff */
[--C-:B------:R-:W-:Y:S02]  /*03c0*/  LOP3.LUT R14, R15, 0x100, R16.reuse, 0x78, !PT ;  /* 0x000001000f0e7812 */ /* 0x100fe400078e7810 */
[----:B------:R-:W-:Y:S02]  /*03d0*/  LOP3.LUT R15, R16, 0x400, RZ, 0xc0, !PT ;  /* 0x00000400100f7812 */ /* 0x000fe400078ec0ff */
[----:B------:R-:W-:Y:S02]  /*03e0*/  LOP3.LUT R21, R14, R21, RZ, 0x3c, !PT ;  /* 0x000000150e157212 */ /* 0x000fe400078e3cff */
[----:B0-----:R-:W-:Y:S02]  /*03f0*/  @!P1 IADD3 R2, P2, PT, R2, R4, RZ ;  /* 0x0000000402029210 */ /* 0x001fe40007f5e0ff */
[----:B------:R-:W-:Y:S02]  /*0400*/  SHF.R.U64 R4, R15, 0x1, RZ ;  /* 0x000000010f047819 */ /* 0x000fe400000012ff */
[----:B------:R-:W-:Y:S01]  /*0410*/  LOP3.LUT R15, R21, 0x200, R16, 0x78, !PT ;  /* 0x00000200150f7812 */ /* 0x000fe200078e7810 */
[----:B------:R-:W-:-:S03]  /*0420*/  @!P1 IMAD.X R3, R3, 0x1, R5, P2 ;  /* 0x0000000103039824 */ /* 0x000fc600010e0605 */
[----:B------:R-:W-:Y:S02]  /*0430*/  LOP3.LUT R5, R15, R4, RZ, 0x3c, !PT ;  /* 0x000000040f057212 */ /* 0x000fe400078e3cff */
[----:B------:R0:W-:Y:S02]  /*0440*/  @!P1 STS.64 [R19+0x8], R2 ;  /* 0x0000080213009388 */ /* 0x0001e40000000a00 */
[----:B------:R-:W-:Y:S01]  /*0450*/  LOP3.LUT R16, R5, 0x400, R16, 0x78, !PT ;  /* 0x0000040005107812 */ /* 0x000fe200078e7810 */
[----:B------:R-:W-:Y:S06]  /*0460*/  BAR.SYNC.DEFER_BLOCKING 0x0 ;  /* 0x0000000000007b1d */ /* 0x000fec0000010000 */
[----:B------:R-:W-:Y:S05]  /*0470*/  @P1 BRA `(.L_x_3) ;  /* 0x0000000000201947 */ /* 0x000fea0003800000 */
[----:B------:R-:W-:-:S05]  /*0480*/  IMAD.SHL.U32 R18, R18, 0x8, RZ ;  /* 0x0000000812127824 */ /* 0x000fca00078e00ff */
[C---:B0-----:R-:W-:Y:S02]  /*0490*/  LOP3.LUT R19, R18.reuse, 0x8, RZ, 0xfc, !PT ;  /* 0x0000000812137812 */ /* 0x041fe400078efcff */
[----:B------:R-:W-:-:S03]  /*04a0*/  LOP3.LUT R21, R18, 0x10, RZ, 0xfc, !PT ;  /* 0x0000001012157812 */ /* 0x000fc600078efcff */
[----:B------:R-:W-:Y:S04]  /*04b0*/  LDS.64 R2, [R19+UR4] ;  /* 0x0000000413027984 */ /* 0x000fe80008000a00 */
[----:B------:R-:W0:Y:S02]  /*04c0*/  LDS.64 R4, [R21+UR4] ;  /* 0x0000000415047984 */ /* 0x000e240008000a00 */
[----:B0-----:R-:W-:-:S05]  /*04d0*/  IADD3 R2, P2, PT, R2, R4, RZ ;  /* 0x0000000402027210 */ /* 0x001fca0007f5e0ff */
[----:B------:R-:W-:-:S05]  /*04e0*/  IMAD.X R3, R3, 0x1, R5, P2 ;  /* 0x0000000103037824 */ /* 0x000fca00010e0605 */
[----:B------:R1:W-:Y:S03]  /*04f0*/  STS.64 [R21+UR4], R2 ;  /* 0x0000000215007988 */ /* 0x0003e60008000a04 */
.L_x_3:
[----:B------:R-:W-:Y:S05]  /*0500*/  BSYNC.RECONVERGENT B0 ;  /* 0x0000000000007941 */ /* 0x000fea0003800200 */
.L_x_2:
[----:B------:R-:W-:Y:S01]  /*0510*/  BAR.SYNC.DEFER_BLOCKING 0x0 ;  /* 0x0000000000007b1d */ /* 0x000fe20000010000 */
[----:B------:R-:W-:-:S05]  /*0520*/  LEA R18, R16, UR4, 0x3 ;  /* 0x0000000410127c11 */ /* 0x000fca000f8e18ff */
[----:B------:R-:W-:Y:S04]  /*0530*/  BSSY.RECONVERGENT B0, `(.L_x_4) ;  /* 0x000000a000007945 */ /* 0x000fe80003800200 */
[----:B------:R-:W-:Y:S05]  /*0540*/  @P1 BRA `(.L_x_5) ;  /* 0x0000000000201947 */ /* 0x000fea0003800000 */
[----:B------:R-:W-:-:S05]  /*0550*/  IMAD.SHL.U32 R17, R17, 0x8, RZ ;  /* 0x0000000811117824 */ /* 0x000fca00078e00ff */
[C---:B0-----:R-:W-:Y:S02]  /*0560*/  LOP3.LUT R19, R17.reuse, 0x18, RZ, 0xfc, !PT ;  /* 0x0000001811137812 */ /* 0x041fe400078efcff */
[----:B------:R-:W-:-:S03]  /*0570*/  LOP3.LUT R17, R17, 0x20, RZ, 0xfc, !PT ;  /* 0x0000002011117812 */ /* 0x000fc600078efcff */
[----:B-1----:R-:W-:Y:S04]  /*0580*/  LDS.64 R2, [R19+UR4] ;  /* 0x0000000413027984 */ /* 0x002fe80008000a00 */
[----:B------:R-:W0:Y:S02]  /*0590*/  LDS.64 R4, [R17+UR4] ;  /* 0x0000000411047984 */ /* 0x000e240008000a00 */
[----:B0-----:R-:W-:-:S05]  /*05a0*/  IADD3 R2, P2, PT, R2, R4, RZ ;  /* 0x0000000402027210 */ /* 0x001fca0007f5e0ff */
[----:B------:R-:W-:-:S05]  /*05b0*/  IMAD.X R3, R3, 0x1, R5, P2 ;  /* 0x0000000103037824 */ /* 0x000fca00010e0605 */
[----:B------:R2:W-:Y:S03]  /*05c0*/  STS.64 [R17+UR4], R2 ;  /* 0x0000000211007988 */ /* 0x0005e60008000a04 */
.L_x_5:
[----:B------:R-:W-:Y:S05]  /*05d0*/  BSYNC.RECONVERGENT B0 ;  /* 0x0000000000007941 */ /* 0x000fea0003800200 */
.L_x_4:
[----:B------:R-:W-:Y:S06]  /*05e0*/  BAR.SYNC.DEFER_BLOCKING 0x0 ;  /* 0x0000000000007b1d */ /* 0x000fec0000010000 */
[----:B------:R-:W-:Y:S04]  /*05f0*/  BSSY.RECONVERGENT B0, `(.L_x_6) ;  /* 0x000000a000007945 */ /* 0x000fe80003800200 */
[----:B------:R-:W-:Y:S05]  /*0600*/  @P1 BRA `(.L_x_7) ;  /* 0x0000000000201947 */ /* 0x000fea0003800000 */
[----:B------:R-:W-:-:S05]  /*0610*/  IMAD.SHL.U32 R9, R9, 0x8, RZ ;  /* 0x0000000809097824 */ /* 0x000fca00078e00ff */
[C---:B--2---:R-:W-:Y:S02]  /*0620*/  LOP3.LUT R17, R9.reuse, 0x38, RZ, 0xfc, !PT ;  /* 0x0000003809117812 */ /* 0x044fe400078efcff */
[----:B------:R-:W-:-:S03]  /*0630*/  LOP3.LUT R9, R9, 0x40, RZ, 0xfc, !PT ;  /* 0x0000004009097812 */ /* 0x000fc600078efcff */
[----:B01----:R-:W-:Y:S04]  /*0640*/  LDS.64 R2, [R17+UR4] ;  /* 0x0000000411027984 */ /* 0x003fe80008000a00 */
[----:B------:R-:W0:Y:S02]  /*0650*/  LDS.64 R4, [R9+UR4] ;  /* 0x0000000409047984 */ /* 0x000e240008000a00 */
[----:B0-----:R-:W-:-:S05]  /*0660*/  IADD3 R2, P2, PT, R2, R4, RZ ;  /* 0x0000000402027210 */ /* 0x001fca0007f5e0ff */
[----:B------:R-:W-:-:S05]  /*0670*/  IMAD.X R3, R3, 0x1, R5, P2 ;  /* 0x0000000103037824 */ /* 0x000fca00010e0605 */
[----:B------:R3:W-:Y:S03]  /*0680*/  STS.64 [R9+UR4], R2 ;  /* 0x0000000209007988 */ /* 0x0007e60008000a04 */
.L_x_7:
[----:B------:R-:W-:Y:S05]  /*0690*/  BSYNC.RECONVERGENT B0 ;  /* 0x0000000000007941 */ /* 0x000fea0003800200 */
.L_x_6:
[----:B------:R-:W-:Y:S06]  /*06a0*/  BAR.SYNC.DEFER_BLOCKING 0x0 ;  /* 0x0000000000007b1d */ /* 0x000fec0000010000 */
[----:B------:R-:W-:Y:S04]  /*06b0*/  BSSY.RECONVERGENT B0, `(.L_x_8) ;  /* 0x000000a000007945 */ /* 0x000fe80003800200 */
[----:B------:R-:W-:Y:S05]  /*06c0*/  @P1 BRA `(.L_x_9) ;  /* 0x0000000000201947 */ /* 0x000fea0003800000 */
[----:B------:R-:W-:-:S05]  /*06d0*/  IMAD.SHL.U32 R10, R10, 0x8, RZ ;  /* 0x000000080a0a7824 */ /* 0x000fca00078e00ff */
[C---:B---3--:R-:W-:Y:S02]  /*06e0*/  LOP3.LUT R9, R10.reuse, 0x78, RZ, 0xfc, !PT ;  /* 0x000000780a097812 */ /* 0x048fe400078efcff */
[----:B--2---:R-:W-:-:S03]  /*06f0*/  LOP3.LUT R17, R10, 0x80, RZ, 0xfc, !PT ;  /* 0x000000800a117812 */ /* 0x004fc600078efcff */
[----:B01----:R-:W-:Y:S04]  /*0700*/  LDS.64 R2, [R9+UR4] ;  /* 0x0000000409027984 */ /* 0x003fe80008000a00 */
[----:B------:R-:W0:Y:S02]  /*0710*/  LDS.64 R4, [R17+UR4] ;  /* 0x0000000411047984 */ /* 0x000e240008000a00 */
[----:B0-----:R-:W-:-:S05]  /*0720*/  IADD3 R2, P2, PT, R2, R4, RZ ;  /* 0x0000000402027210 */ /* 0x001fca0007f5e0ff */
[----:B------:R-:W-:-:S05]  /*0730*/  IMAD.X R3, R3, 0x1, R5, P2 ;  /* 0x0000000103037824 */ /* 0x000fca00010e0605 */
[----:B------:R4:W-:Y:S03]  /*0740*/  STS.64 [R17+UR4], R2 ;  /* 0x0000000211007988 */ /* 0x0009e60008000a04 */
.L_x_9:
[----:B------:R-:W-:Y:S05]  /*0750*/  BSYNC.RECONVERGENT B0 ;  /* 0x0000000000007941 */ /* 0x000fea0003800200 */
.L_x_8:
[----:B------:R-:W-:Y:S06]  /*0760*/  BAR.SYNC.DEFER_BLOCKING 0x0 ;  /* 0x0000000000007b1d */ /* 0x000fec0000010000 */
[----:B------:R-:W-:Y:S04]  /*0770*/  BSSY.RECONVERGENT B0, `(.L_x_10) ;  /* 0x000000a000007945 */ /* 0x000fe80003800200 */
[----:B------:R-:W-:Y:S05]  /*0780*/  @P1 BRA `(.L_x_11) ;  /* 0x0000000000201947 */ /* 0x000fea0003800000 */
[----:B------:R-:W-:-:S05]  /*0790*/  IMAD.SHL.U32 R11, R11, 0x8, RZ ;  /* 0x000000080b0b7824 */ /* 0x000fca00078e00ff */
[C---:B---3--:R-:W-:Y:S02]  /*07a0*/  LOP3.LUT R9, R11.reuse, 0xf8, RZ, 0xfc, !PT ;  /* 0x000000f80b097812 */ /* 0x048fe400078efcff */
[----:B------:R-:W-:-:S03]  /*07b0*/  LOP3.LUT R11, R11, 0x100, RZ, 0xfc, !PT ;  /* 0x000001000b0b7812 */ /* 0x000fc600078efcff */
[----:B012-4-:R-:W-:Y:S04]  /*07c0*/  LDS.64 R2, [R9+UR4] ;  /* 0x0000000409027984 */ /* 0x017fe80008000a00 */
[----:B------:R-:W0:Y:S02]  /*07d0*/  LDS.64 R4, [R11+UR4] ;  /* 0x000000040b047984 */ /* 0x000e240008000a00 */
[----:B0-----:R-:W-:-:S05]  /*07e0*/  IADD3 R2, P2, PT, R2, R4, RZ ;  /* 0x0000000402027210 */ /* 0x001fca0007f5e0ff */
[----:B------:R-:W-:-:S05]  /*07f0*/  IMAD.X R3, R3, 0x1, R5, P2 ;  /* 0x0000000103037824 */ /* 0x000fca00010e0605 */
[----:B------:R0:W-:Y:S03]  /*0800*/  STS.64 [R11+UR4], R2 ;  /* 0x000000020b007988 */ /* 0x0001e60008000a04 */
.L_x_11:
[----:B------:R-:W-:Y:S05]  /*0810*/  BSYNC.RECONVERGENT B0 ;  /* 0x0000000000007941 */ /* 0x000fea0003800200 */
.L_x_10:
[----:B------:R-:W-:Y:S06]  /*0820*/  BAR.SYNC.DEFER_BLOCKING 0x0 ;  /* 0x0000000000007b1d */ /* 0x000fec0000010000 */
[----:B------:R-:W-:Y:S04]  /*0830*/  BSSY.RECONVERGENT B0, `(.L_x_12) ;  /* 0x000000a000007945 */ /* 0x000fe80003800200 */
[----:B------:R-:W-:Y:S05]  /*0840*/  @P1 BRA `(.L_x_13) ;  /* 0x0000000000201947 */ /* 0x000fea0003800000 */
[----:B------:R-:W-:-:S05]  /*0850*/  IMAD.SHL.U32 R12, R12, 0x8, RZ ;  /* 0x000000080c0c7824 */ /* 0x000fca00078e00ff */
[C---:B---3--:R-:W-:Y:S02]  /*0860*/  LOP3.LUT R9, R12.reuse, 0x1f8, RZ, 0xfc, !PT ;  /* 0x000001f80c097812 */ /* 0x048fe400078efcff */
[----:B0-----:R-:W-:-:S03]  /*0870*/  LOP3.LUT R11, R12, 0x200, RZ, 0xfc, !PT ;  /* 0x000002000c0b7812 */ /* 0x001fc600078efcff */
[----:B-12-4-:R-:W-:Y:S04]  /*0880*/  LDS.64 R2, [R9+UR4] ;  /* 0x0000000409027984 */ /* 0x016fe80008000a00 */
[----:B------:R-:W0:Y:S02]  /*0890*/  LDS.64 R4, [R11+UR4] ;  /* 0x000000040b047984 */ /* 0x000e240008000a00 */
[----:B0-----:R-:W-:-:S05]  /*08a0*/  IADD3 R2, P2, PT, R2, R4, RZ ;  /* 0x0000000402027210 */ /* 0x001fca0007f5e0ff */
[----:B------:R-:W-:-:S05]  /*08b0*/  IMAD.X R3, R3, 0x1, R5, P2 ;  /* 0x0000000103037824 */ /* 0x000fca00010e0605 */
[----:B------:R0:W-:Y:S03]  /*08c0*/  STS.64 [R11+UR4], R2 ;  /* 0x000000020b007988 */ /* 0x0001e60008000a04 */
.L_x_13:
[----:B------:R-:W-:Y:S05]  /*08d0*/  BSYNC.RECONVERGENT B0 ;  /* 0x0000000000007941 */ /* 0x000fea0003800200 */
.L_x_12:
        /* <DEDUP_REMOVED lines=11> */
.L_x_15:
[----:B------:R-:W-:Y:S05]  /*0990*/  BSYNC.RECONVERGENT B0 ;  /* 0x0000000000007941 */ /* 0x000fea0003800200 */
.L_x_14:
        /* <DEDUP_REMOVED lines=11> */
.L_x_17:
[----:B------:R-:W-:Y:S05]  /*0a50*/  BSYNC.RECONVERGENT B0 ;  /* 0x0000000000007941 */ /* 0x000fea0003800200 */
.L_x_16:
        /* <DEDUP_REMOVED lines=11> */
.L_x_19:
[----:B------:R-:W-:Y:S05]  /*0b10*/  BSYNC.RECONVERGENT B0 ;  /* 0x0000000000007941 */ /* 0x000fea0003800200 */
.L_x_18:
[----:B------:R-:W-:Y:S01]  /*0b20*/  BAR.SYNC.DEFER_BLOCKING 0x0 ;  /* 0x0000000000007b1d */ /* 0x000fe20000010000 */
[----:B------:R-:W-:Y:S01]  /*0b30*/  UIADD3 UR5, UPT, UPT, UR8, -0x1, URZ ;  /* 0xffffffff08057890 */ /* 0x000fe2000fffe0ff */
[----:B------:R-:W-:-:S06]  /*0b40*/  SHF.R.U32.HI R6, RZ, 0x1f, R6 ;  /* 0x0000001fff067819 */ /* 0x000fcc0000011606 */
[----:B------:R-:W5:Y:S01]  /*0b50*/  @!P0 LDC.64 R4, c[0x0][0x390] ;  /* 0x0000e400ff048b82 */ /* 0x000f620000000a00 */
[----:B------:R-:W-:-:S04]  /*0b60*/  ISETP.NE.U32.AND P1, PT, R16, UR5, PT ;  /* 0x0000000510007c0c */ /* 0x000fc8000bf25070 */
[----:B------:R-:W-:Y:S01]  /*0b70*/  ISETP.NE.AND.EX P1, PT, R6, RZ, PT, P1 ;  /* 0x000000ff0600720c */ /* 0x000fe20003f25310 */
[----:B01234-:R-:W0:Y:S01]  /*0b80*/  @!P0 LDS.64 R2, [R18] ;  /* 0x0000000012028984 */ /* 0x01fe220000000a00 */
[----:B-----5:R-:W-:-:S04]  /*0b90*/  @!P0 LEA R4, P2, R7, R4, 0x3 ;  /* 0x0000000407048211 */ /* 0x020fc800078418ff */
[----:B------:R-:W-:-:S05]  /*0ba0*/  @!P0 LEA.HI.X R5, R7, R5, R8, 0x3, P2 ;  /* 0x0000000507058211 */ /* 0x000fca00010f1c08 */
[----:B0-----:R0:W-:Y:S02]  /*0bb0*/  @!P0 STG.E.64 desc[UR6][R4.64], R2 ;  /* 0x0000000204008986 */ /* 0x0011e4000c101b06 */
[----:B------:R-:W-:Y:S05]  /*0bc0*/  @P1 EXIT ;  /* 0x000000000000194d */ /* 0x000fea0003800000 */
[----:B------:R-:W1:Y:S01]  /*0bd0*/  LDS.64 R18, [R18] ;  /* 0x0000000012127984 */ /* 0x000e620000000a00 */
[----:B0-----:R-:W0:Y:S02]  /*0be0*/  LDC.64 R2, c[0x0][0x398] ;  /* 0x0000e600ff027b82 */ /* 0x001e240000000a00 */
[----:B0-----:R-:W-:-:S05]  /*0bf0*/  IMAD.WIDE.U32 R2, R0, 0x8, R2 ;  /* 0x0000000800027825 */ /* 0x001fca00078e0002 */
[----:B-1----:R-:W-:Y:S01]  /*0c00*/  STG.E.64 desc[UR6][R2.64], R18 ;  /* 0x0000001202007986 */ /* 0x002fe2000c101b06 */
[----:B------:R-:W-:Y:S05]  /*0c10*/  EXIT ;  /* 0x000000000000794d */ /* 0x000fea0003800000 */
.L_x_20:
        /* <DEDUP_REMOVED lines=14> */
.L_x_24:


//--------------------- .text._Z11kernel_initPKimPm --------------------------
	.section	.text._Z11kernel_initPKimPm,"ax",@progbits
	.align	128
        .global         _Z11kernel_initPKimPm
        .type           _Z11kernel_initPKimPm,@function
        .size           _Z11kernel_initPKimPm,(.L_x_25 - _Z11kernel_initPKimPm)
        .other          _Z11kernel_initPKimPm,@"STO_CUDA_ENTRY STV_DEFAULT"
_Z11kernel_initPKimPm:
.text._Z11kernel_initPKimPm:
        /* <DEDUP_REMOVED lines=12> */
[C---:B------:R-:W-:Y:S01]  /*00c0*/  LEA.HI.X R3, R0.reuse, UR7, RZ, 0x2, P0 ;  /* 0x0000000700037c11 */ /* 0x040fe200080f14ff */
[----:B------:R-:W0:Y:S04]  /*00d0*/  LDCU.64 UR6, c[0x0][0x390] ;  /* 0x00007200ff0677ac */ /* 0x000e280008000a00 */
[----:B-1----:R-:W2:Y:S01]  /*00e0*/  LDG.E R2, desc[UR4][R2.64] ;  /* 0x0000000402027981 */ /* 0x002ea2000c1e1900 */
[----:B------:R-:W-:Y:S01]  /*00f0*/  IMAD.MOV.U32 R5, RZ, RZ, RZ ;  /* 0x000000ffff057224 */ /* 0x000fe200078e00ff */
[----:B0-----:R-:W-:-:S04]  /*0100*/  LEA R6, P1, R0, UR6, 0x3 ;  /* 0x0000000600067c11 */ /* 0x001fc8000f8218ff */
[----:B------:R-:W-:Y:S02]  /*0110*/  LEA.HI.X R7, R0, UR7, RZ, 0x3, P1 ;  /* 0x0000000700077c11 */ /* 0x000fe400088f1cff */
[----:B--2---:R-:W-:-:S04]  /*0120*/  ISETP.NE.AND P0, PT, R2, RZ, PT ;  /* 0x000000ff0200720c */ /* 0x004fc80003f05270 */
[----:B------:R-:W-:-:S05]  /*0130*/  SEL R4, RZ, 0x1, !P0 ;  /* 0x00000001ff047807 */ /* 0x000fca0004000000 */
[----:B------:R-:W-:Y:S01]  /*0140*/  STG.E.64 desc[UR4][R6.64], R4 ;  /* 0x0000000406007986 */ /* 0x000fe2000c101b04 */
[----:B------:R-:W-:Y:S05]  /*0150*/  EXIT ;  /* 0x000000000000794d */ /* 0x000fea0003800000 */
.L_x_21:
        /* <DEDUP_REMOVED lines=10> */
.L_x_25:


//--------------------- .nv.shared.reserved.0     --------------------------
	.section	.nv.shared.reserved.0,"aw",@nobits
	.weak		__nv_reservedSMEM_offset_0_alias
	.size		__nv_reservedSMEM_offset_0_alias, 0, 64
	.other		__nv_reservedSMEM_offset_0_alias,@"STO_CUDA_RESERVED_SHARED STV_DEFAULT"
__nv_reservedSMEM_offset_0_alias:
	.zero		0
	.zero		64


//--------------------- .nv.shared._Z10kernel_accPKmmPmS1_ --------------------------
	.section	.nv.shared._Z10kernel_accPKmmPmS1_,"aw",@nobits
	.sectionflags	@""
	.align	8
.nv.shared._Z10kernel_accPKmmPmS1_:
	.zero		9216


//--------------------- .nv.constant0._Z14kernel_replacePKimPKmPi --------------------------
	.section	.nv.constant0._Z14kernel_replacePKimPKmPi,"a",@progbits
	.sectionflags	@""
	.align	4
.nv.constant0._Z14kernel_replacePKimPKmPi:
	.zero		928


//--------------------- .nv.constant0._Z16kernel_add_blockmPmPKm --------------------------
	.section	.nv.constant0._Z16kernel_add_blockmPmPKm,"a",@progbits
	.sectionflags	@""
	.align	4
.nv.constant0._Z16kernel_add_blockmPmPKm:
	.zero		920


//--------------------- .nv.constant0._Z10kernel_accPKmmPmS1_ --------------------------
	.section	.nv.constant0._Z10kernel_accPKmmPmS1_,"a",@progbits
	.sectionflags	@""
	.align	4
.nv.constant0._Z10kernel_accPKmmPmS1_:
	.zero		928


//--------------------- .nv.constant0._Z11kernel_initPKimPm --------------------------
	.section	.nv.constant0._Z11kernel_initPKimPm,"a",@progbits
	.sectionflags	@""
	.align	4
.nv.constant0._Z11kernel_initPKimPm:
	.zero		920


//--------------------- SYMBOLS --------------------------

	.type		.nv.reservedSmem.offset0,@object
	.size		.nv.reservedSmem.offset0,0x4
	.type		.nv.reservedSmem.cap,@object
	.size		.nv.reservedSmem.cap,0x4
